	.headerflags	@"EF_CUDA_TEXMODE_UNIFIED EF_CUDA_64BIT_ADDRESS EF_CUDA_ACCELERATORS EF_CUDA_SM90 EF_CUDA_VIRTUAL_SM(EF_CUDA_SM90)"
	.elftype	@"ET_EXEC"


//--------------------- .nv.info                  --------------------------
	.section	.nv.info,"",@"SHT_CUDA_INFO"
	.align	4


	//----- nvinfo : EIATTR_REGCOUNT
	.align		4
        /*0000*/ 	.byte	0x04, 0x2f
        /*0002*/ 	.short	(.L_1 - .L_0)
	.align		4
.L_0:
        /*0004*/ 	.word	index@(triton_poi_fused_max_pool2d_with_indices_10)
        /*0008*/ 	.word	0x00000030


	//----- nvinfo : EIATTR_MIN_STACK_SIZE
	.align		4
.L_1:
        /*000c*/ 	.byte	0x04, 0x12
        /*000e*/ 	.short	(.L_3 - .L_2)
	.align		4
.L_2:
        /*0010*/ 	.word	index@(triton_poi_fused_max_pool2d_with_indices_10)
        /*0014*/ 	.word	0x00000000


	//----- nvinfo : EIATTR_FRAME_SIZE
	.align		4
.L_3:
        /*0018*/ 	.byte	0x04, 0x11
        /*001a*/ 	.short	(.L_5 - .L_4)
	.align		4
.L_4:
        /*001c*/ 	.word	index@(triton_poi_fused_max_pool2d_with_indices_10)
        /*0020*/ 	.word	0x00000000


	//----- nvinfo : EIATTR_MIN_STACK_SIZE
	.align		4
.L_5:
        /*0024*/ 	.byte	0x04, 0x12
        /*0026*/ 	.short	(.L_7 - .L_6)
	.align		4
.L_6:
        /*0028*/ 	.word	index@(triton_poi_fused_max_pool2d_with_indices_10)
        /*002c*/ 	.word	0x00000000
.L_7:


//--------------------- .nv.info.triton_poi_fused_max_pool2d_with_indices_10 --------------------------
	.section	.nv.info.triton_poi_fused_max_pool2d_with_indices_10,"",@"SHT_CUDA_INFO"
	.sectionflags	@""
	.align	4


	//----- nvinfo : EIATTR_CUDA_API_VERSION
	.align		4
        /*0000*/ 	.byte	0x04, 0x37
        /*0002*/ 	.short	(.L_9 - .L_8)
.L_8:
        /*0004*/ 	.word	0x0000007c


	//----- nvinfo : EIATTR_KPARAM_INFO
	.align		4
.L_9:
        /*0008*/ 	.byte	0x04, 0x17
        /*000a*/ 	.short	(.L_11 - .L_10)
.L_10:
        /*000c*/ 	.word	0x00000000
        /*0010*/ 	.short	0x0003
        /*0012*/ 	.short	0x0014
        /*0014*/ 	.byte	0x00, 0xf0, 0x11, 0x00


	//----- nvinfo : EIATTR_KPARAM_INFO
	.align		4
.L_11:
        /*0018*/ 	.byte	0x04, 0x17
        /*001a*/ 	.short	(.L_13 - .L_12)
.L_12:
        /*001c*/ 	.word	0x00000000
        /*0020*/ 	.short	0x0002
        /*0022*/ 	.short	0x0010
        /*0024*/ 	.byte	0x00, 0xf0, 0x11, 0x00


	//----- nvinfo : EIATTR_KPARAM_INFO
	.align		4
.L_13:
        /*0028*/ 	.byte	0x04, 0x17
        /*002a*/ 	.short	(.L_15 - .L_14)
.L_14:
        /*002c*/ 	.word	0x00000000
        /*0030*/ 	.short	0x0001
        /*0032*/ 	.short	0x0008
        /*0034*/ 	.byte	0x00, 0xf4, 0x21, 0x00


	//----- nvinfo : EIATTR_KPARAM_INFO
	.align		4
.L_15:
        /*0038*/ 	.byte	0x04, 0x17
        /*003a*/ 	.short	(.L_17 - .L_16)
.L_16:
        /*003c*/ 	.word	0x00000000
        /*0040*/ 	.short	0x0000
        /*0042*/ 	.short	0x0000
        /*0044*/ 	.byte	0x00, 0xf4, 0x21, 0x00


	//----- nvinfo : EIATTR_SPARSE_MMA_MASK
	.align		4
.L_17:
        /*0048*/ 	.byte	0x03, 0x50
        /*004a*/ 	.short	0x0000


	//----- nvinfo : EIATTR_MAXREG_COUNT
	.align		4
        /*004c*/ 	.byte	0x03, 0x1b
        /*004e*/ 	.short	0x00ff


	//----- nvinfo : EIATTR_EXIT_INSTR_OFFSETS
	.align		4
        /*0050*/ 	.byte	0x04, 0x1c
        /*0052*/ 	.short	(.L_19 - .L_18)


	//   ....[0]....
.L_18:
        /*0054*/ 	.word	0x00001180


	//   ....[1]....
        /*0058*/ 	.word	0x000011d0


	//----- nvinfo : EIATTR_REQNTID
	.align		4
.L_19:
        /*005c*/ 	.byte	0x04, 0x10
        /*005e*/ 	.short	(.L_21 - .L_20)
.L_20:
        /*0060*/ 	.word	0x00000080
        /*0064*/ 	.word	0x00000001
        /*0068*/ 	.word	0x00000001


	//----- nvinfo : EIATTR_CBANK_PARAM_SIZE
	.align		4
.L_21:
        /*006c*/ 	.byte	0x03, 0x19
        /*006e*/ 	.short	0x0018


	//----- nvinfo : EIATTR_PARAM_CBANK
	.align		4
        /*0070*/ 	.byte	0x04, 0x0a
        /*0072*/ 	.short	(.L_23 - .L_22)
	.align		4
.L_22:
        /*0074*/ 	.word	index@(.nv.constant0.triton_poi_fused_max_pool2d_with_indices_10)
        /*0078*/ 	.short	0x0210
        /*007a*/ 	.short	0x0018


	//----- nvinfo : EIATTR_SW_WAR
	.align		4
.L_23:
        /*007c*/ 	.byte	0x04, 0x36
        /*007e*/ 	.short	(.L_25 - .L_24)
.L_24:
        /*0080*/ 	.word	0x00000008
.L_25:


//--------------------- .nv.callgraph             --------------------------
	.section	.nv.callgraph,"",@"SHT_CUDA_CALLGRAPH"
	.align	4
	.sectionentsize	8
	.align		4
        /*0000*/ 	.word	0x00000000
	.align		4
        /*0004*/ 	.word	0xffffffff
	.align		4
        /*0008*/ 	.word	0x00000000
	.align		4
        /*000c*/ 	.word	0xfffffffe
	.align		4
        /*0010*/ 	.word	0x00000000
	.align		4
        /*0014*/ 	.word	0xfffffffd
	.align		4
        /*0018*/ 	.word	0x00000000
	.align		4
        /*001c*/ 	.word	0xfffffffc


//--------------------- .text.triton_poi_fused_max_pool2d_with_indices_10 --------------------------
	.section	.text.triton_poi_fused_max_pool2d_with_indices_10,"ax",@progbits
	.sectionflags	@"SHF_BARRIERS=1"
	.align	128
        .global         triton_poi_fused_max_pool2d_with_indices_10
        .type           triton_poi_fused_max_pool2d_with_indices_10,@function
        .size           triton_poi_fused_max_pool2d_with_indices_10,(.L_x_1 - triton_poi_fused_max_pool2d_with_indices_10)
        .other          triton_poi_fused_max_pool2d_with_indices_10,@"STO_CUDA_ENTRY STV_DEFAULT"
triton_poi_fused_max_pool2d_with_indices_10:
.text.triton_poi_fused_max_pool2d_with_indices_10:
[----:B------:R-:W0:Y:S01]  /*0000*/  LDC R1, c[0x0][0x28] ;  /* 0x00000a00ff017b82 */ /* 0x000e220000000800 */
[----:B------:R-:W1:Y:S07]  /*0010*/  S2R R3, SR_CTAID.X ;  /* 0x0000000000037919 */ /* 0x000e6e0000002500 */
[----:B------:R-:W2:Y:S01]  /*0020*/  LDC.64 R20, c[0x0][0x210] ;  /* 0x00008400ff147b82 */ /* 0x000ea20000000a00 */
[----:B------:R-:W-:Y:S01]  /*0030*/  ULDC.64 UR6, c[0x0][0x208] ;  /* 0x0000820000067ab9 */ /* 0x000fe20000000a00 */
[----:B------:R-:W-:Y:S01]  /*0040*/  CS2R R36, SRZ ;  /* 0x0000000000247805 */ /* 0x000fe2000001ff00 */
[----:B------:R-:W3:Y:S01]  /*0050*/  S2R R0, SR_TID.X ;  /* 0x0000000000007919 */ /* 0x000ee20000002100 */
[----:B------:R-:W-:Y:S01]  /*0060*/  IMAD.MOV.U32 R38, RZ, RZ, RZ ;  /* 0x000000ffff267224 */ /* 0x000fe200078e00ff */
[----:B------:R-:W4:Y:S01]  /*0070*/  S2R R4, SR_CTAID.Y ;  /* 0x0000000000047919 */ /* 0x000f220000002600 */
[----:B-1----:R-:W-:Y:S01]  /*0080*/  IMAD.SHL.U32 R3, R3, 0x20, RZ ;  /* 0x0000002003037824 */ /* 0x002fe200078e00ff */
[----:B---3--:R-:W-:-:S04]  /*0090*/  SHF.R.U32.HI R23, RZ, 0x5, R0 ;  /* 0x00000005ff177819 */ /* 0x008fc80000011600 */
[----:B------:R-:W-:Y:S01]  /*00a0*/  LOP3.LUT R2, R3, 0x1f, R0, 0xf8, !PT ;  /* 0x0000001f03027812 */ /* 0x000fe200078ef800 */
[----:B----4-:R-:W-:Y:S01]  /*00b0*/  IMAD.SHL.U32 R4, R4, 0x20, RZ ;  /* 0x0000002004047824 */ /* 0x010fe200078e00ff */
[----:B------:R-:W-:Y:S02]  /*00c0*/  SGXT.U32 R23, R23, 0x2 ;  /* 0x000000021717781a */ /* 0x000fe40000000000 */
[----:B------:R-:W-:Y:S02]  /*00d0*/  SHF.R.S32.HI R5, RZ, 0x1f, R2 ;  /* 0x0000001fff057819 */ /* 0x000fe40000011402 */
[----:B------:R-:W-:Y:S02]  /*00e0*/  ISETP.GE.AND P0, PT, R2, 0x100, PT ;  /* 0x000001000200780c */ /* 0x000fe40003f06270 */
[----:B------:R-:W-:-:S04]  /*00f0*/  LEA.HI R5, R5, R2, RZ, 0x4 ;  /* 0x0000000205057211 */ /* 0x000fc800078f20ff */
[C---:B------:R-:W-:Y:S01]  /*0100*/  LOP3.LUT R7, R5.reuse, 0x7ffffff0, RZ, 0xc0, !PT ;  /* 0x7ffffff005077812 */ /* 0x040fe200078ec0ff */
[----:B------:R-:W-:-:S04]  /*0110*/  IMAD.SHL.U32 R5, R5, 0x4, RZ ;  /* 0x0000000405057824 */ /* 0x000fc800078e00ff */
[----:B------:R-:W-:Y:S01]  /*0120*/  IMAD.IADD R2, R2, 0x1, -R7 ;  /* 0x0000000102027824 */ /* 0x000fe200078e0a07 */
[----:B------:R-:W-:Y:S02]  /*0130*/  LOP3.LUT R7, R5, 0xffffffc0, RZ, 0xc0, !PT ;  /* 0xffffffc005077812 */ /* 0x000fe400078ec0ff */
[----:B------:R-:W-:-:S03]  /*0140*/  LOP3.LUT R5, R4, R23, RZ, 0xfc, !PT ;  /* 0x0000001704057212 */ /* 0x000fc600078efcff */
[----:B------:R-:W-:Y:S01]  /*0150*/  IMAD R2, R2, 0x2, R7 ;  /* 0x0000000202027824 */ /* 0x000fe200078e0207 */
[C---:B------:R-:W-:Y:S02]  /*0160*/  ISETP.LT.AND P1, PT, R5.reuse, 0x200, !P0 ;  /* 0x000002000500780c */ /* 0x040fe40004721270 */
[----:B------:R-:W-:Y:S02]  /*0170*/  CS2R R6, SRZ ;  /* 0x0000000000067805 */ /* 0x000fe4000001ff00 */
[----:B------:R-:W-:Y:S01]  /*0180*/  LOP3.LUT R43, R4, 0x4, R23, 0xfe, !PT ;  /* 0x00000004042b7812 */ /* 0x000fe200078efe17 */
[----:B------:R-:W-:Y:S01]  /*0190*/  IMAD R13, R5, 0x400, R2 ;  /* 0x00000400050d7824 */ /* 0x000fe200078e0202 */
[----:B------:R-:W-:Y:S02]  /*01a0*/  LOP3.LUT R19, R4, 0x8, R23, 0xfe, !PT ;  /* 0x0000000804137812 */ /* 0x000fe400078efe17 */
[----:B------:R-:W-:Y:S01]  /*01b0*/  LOP3.LUT R11, R4, 0xc, R23, 0xfe, !PT ;  /* 0x0000000c040b7812 */ /* 0x000fe200078efe17 */
[----:B--2---:R-:W-:Y:S01]  /*01c0*/  IMAD.WIDE R12, R13, 0x4, R20 ;  /* 0x000000040d0c7825 */ /* 0x004fe200078e0214 */
[----:B------:R-:W-:-:S02]  /*01d0*/  LOP3.LUT R9, R4, 0x10, R23, 0xfe, !PT ;  /* 0x0000001004097812 */ /* 0x000fc400078efe17 */
[C---:B------:R-:W-:Y:S01]  /*01e0*/  ISETP.LT.AND P6, PT, R43.reuse, 0x200, !P0 ;  /* 0x000002002b00780c */ /* 0x040fe200047c1270 */
[--C-:B------:R-:W-:Y:S01]  /*01f0*/  IMAD R15, R43, 0x400, R2.reuse ;  /* 0x000004002b0f7824 */ /* 0x100fe200078e0202 */
[----:B------:R-:W-:Y:S01]  /*0200*/  ISETP.LT.AND P4, PT, R11, 0x200, !P0 ;  /* 0x000002000b00780c */ /* 0x000fe20004781270 */
[--C-:B------:R-:W-:Y:S01]  /*0210*/  IMAD R17, R19, 0x400, R2.reuse ;  /* 0x0000040013117824 */ /* 0x100fe200078e0202 */
[----:B------:R1:W2:Y:S01]  /*0220*/  @P1 LDG.E.EL R7, desc[UR6][R12.64] ;  /* 0x000000060c071981 */ /* 0x0002a2000c2e1900 */
[--C-:B------:R-:W-:Y:S01]  /*0230*/  IMAD R25, R11, 0x400, R2.reuse ;  /* 0x000004000b197824 */ /* 0x100fe200078e0202 */
[C---:B------:R-:W-:Y:S01]  /*0240*/  ISETP.LT.AND P3, PT, R9.reuse, 0x200, !P0 ;  /* 0x000002000900780c */ /* 0x040fe20004761270 */
[----:B------:R-:W-:Y:S01]  /*0250*/  IMAD R27, R9, 0x400, R2 ;  /* 0x00000400091b7824 */ /* 0x000fe200078e0202 */
[----:B------:R-:W-:Y:S01]  /*0260*/  CS2R R30, SRZ ;  /* 0x00000000001e7805 */ /* 0x000fe2000001ff00 */
[C---:B------:R-:W-:Y:S01]  /*0270*/  VIADD R41, R2.reuse, 0x1 ;  /* 0x0000000102297836 */ /* 0x040fe20000000000 */
[----:B------:R-:W-:Y:S01]  /*0280*/  ISETP.LT.AND P5, PT, R19, 0x200, !P0 ;  /* 0x000002001300780c */ /* 0x000fe200047a1270 */
[----:B------:R-:W-:-:S02]  /*0290*/  VIADD R44, R2, 0x20 ;  /* 0x00000020022c7836 */ /* 0x000fc40000000000 */
[----:B------:R-:W-:Y:S02]  /*02a0*/  VIADD R40, R2, 0x21 ;  /* 0x0000002102287836 */ /* 0x000fe40000000000 */
[----:B-1----:R-:W-:-:S04]  /*02b0*/  IMAD.WIDE R12, R15, 0x4, R20 ;  /* 0x000000040f0c7825 */ /* 0x002fc800078e0214 */
[--C-:B------:R-:W-:Y:S01]  /*02c0*/  IMAD.WIDE R14, R17, 0x4, R20.reuse ;  /* 0x00000004110e7825 */ /* 0x100fe200078e0214 */
[----:B------:R1:W3:Y:S03]  /*02d0*/  @P6 LDG.E.EL R37, desc[UR6][R12.64] ;  /* 0x000000060c256981 */ /* 0x0002e6000c2e1900 */
[--C-:B------:R-:W-:Y:S01]  /*02e0*/  IMAD.WIDE R16, R25, 0x4, R20.reuse ;  /* 0x0000000419107825 */ /* 0x100fe200078e0214 */
[----:B------:R-:W-:Y:S01]  /*02f0*/  LOP3.LUT R39, R4, 0x18, R23, 0xfe, !PT ;  /* 0x0000001804277812 */ /* 0x000fe200078efe17 */
[----:B------:R-:W4:Y:S02]  /*0300*/  @P5 LDG.E.EL R38, desc[UR6][R14.64] ;  /* 0x000000060e265981 */ /* 0x000f24000c2e1900 */
[----:B------:R-:W-:Y:S02]  /*0310*/  IMAD.WIDE R24, R27, 0x4, R20 ;  /* 0x000000041b187825 */ /* 0x000fe400078e0214 */
[----:B------:R5:W2:Y:S02]  /*0320*/  @P4 LDG.E.EL R31, desc[UR6][R16.64] ;  /* 0x00000006101f4981 */ /* 0x000aa4000c2e1900 */
[----:B------:R-:W-:-:S02]  /*0330*/  IMAD R27, R5, 0x400, R41 ;  /* 0x00000400051b7824 */ /* 0x000fc400078e0229 */
[C---:B------:R-:W-:Y:S01]  /*0340*/  IMAD R29, R5.reuse, 0x400, R44 ;  /* 0x00000400051d7824 */ /* 0x040fe200078e022c */
[----:B------:R5:W2:Y:S01]  /*0350*/  @P3 LDG.E.EL R30, desc[UR6][R24.64] ;  /* 0x00000006181e3981 */ /* 0x000aa2000c2e1900 */
[----:B------:R-:W-:Y:S01]  /*0360*/  IMAD R33, R5, 0x400, R40 ;  /* 0x0000040005217824 */ /* 0x000fe200078e0228 */
[----:B------:R-:W-:Y:S01]  /*0370*/  LOP3.LUT R5, R4, 0x14, R23, 0xfe, !PT ;  /* 0x0000001404057812 */ /* 0x000fe200078efe17 */
[----:B-1----:R-:W-:Y:S01]  /*0380*/  IMAD.WIDE R12, R29, 0x4, R20 ;  /* 0x000000041d0c7825 */ /* 0x002fe200078e0214 */
[----:B------:R-:W-:Y:S02]  /*0390*/  LOP3.LUT R8, R4, 0x1c, R23, 0xfe, !PT ;  /* 0x0000001c04087812 */ /* 0x000fe400078efe17 */
[----:B0----5:R-:W-:Y:S01]  /*03a0*/  CS2R R16, SRZ ;  /* 0x0000000000107805 */ /* 0x021fe2000001ff00 */
[----:B------:R-:W-:Y:S02]  /*03b0*/  IMAD R29, R5, 0x400, R2 ;  /* 0x00000400051d7824 */ /* 0x000fe400078e0202 */
[----:B------:R-:W-:-:S04]  /*03c0*/  IMAD.WIDE R24, R33, 0x4, R20 ;  /* 0x0000000421187825 */ /* 0x000fc800078e0214 */
[----:B------:R-:W-:Y:S01]  /*03d0*/  IMAD.WIDE R22, R29, 0x4, R20 ;  /* 0x000000041d167825 */ /* 0x000fe200078e0214 */
[----:B------:R0:W5:Y:S03]  /*03e0*/  @P1 LDG.E.EL R17, desc[UR6][R24.64] ;  /* 0x0000000618111981 */ /* 0x000166000c2e1900 */
[----:B------:R-:W-:Y:S01]  /*03f0*/  IMAD R29, R43, 0x400, R41 ;  /* 0x000004002b1d7824 */ /* 0x000fe200078e0229 */
[----:B------:R-:W-:Y:S01]  /*0400*/  ISETP.LT.AND P2, PT, R5, 0x200, !P0 ;  /* 0x000002000500780c */ /* 0x000fe20004741270 */
[----:B------:R-:W-:Y:S02]  /*0410*/  IMAD.MOV.U32 R10, RZ, RZ, RZ ;  /* 0x000000ffff0a7224 */ /* 0x000fe400078e00ff */
[----:B------:R-:W-:-:S04]  /*0420*/  IMAD.WIDE R14, R27, 0x4, R20 ;  /* 0x000000041b0e7825 */ /* 0x000fc800078e0214 */
[----:B0-----:R-:W-:Y:S01]  /*0430*/  IMAD.WIDE R24, R29, 0x4, R20 ;  /* 0x000000041d187825 */ /* 0x001fe200078e0214 */
[----:B------:R-:W-:Y:S01]  /*0440*/  CS2R R34, SRZ ;  /* 0x0000000000227805 */ /* 0x000fe2000001ff00 */
[----:B------:R0:W2:Y:S02]  /*0450*/  @P1 LDG.E.EL R10, desc[UR6][R14.64] ;  /* 0x000000060e0a1981 */ /* 0x0000a4000c2e1900 */
[----:B------:R-:W-:Y:S02]  /*0460*/  IMAD R29, R19, 0x400, R41 ;  /* 0x00000400131d7824 */ /* 0x000fe400078e0229 */
[----:B------:R-:W3:Y:S01]  /*0470*/  @P6 LDG.E.EL R36, desc[UR6][R24.64] ;  /* 0x0000000618246981 */ /* 0x000ee2000c2e1900 */
[----:B------:R-:W-:Y:S01]  /*0480*/  CS2R R26, SRZ ;  /* 0x00000000001a7805 */ /* 0x000fe2000001ff00 */
[----:B------:R-:W-:Y:S02]  /*0490*/  IMAD.WIDE R28, R29, 0x4, R20 ;  /* 0x000000041d1c7825 */ /* 0x000fe400078e0214 */
[----:B------:R1:W4:Y:S02]  /*04a0*/  @P1 LDG.E.EL R34, desc[UR6][R12.64] ;  /* 0x000000060c221981 */ /* 0x000324000c2e1900 */
[C---:B------:R-:W-:Y:S01]  /*04b0*/  IMAD R33, R39.reuse, 0x400, R2 ;  /* 0x0000040027217824 */ /* 0x040fe200078e0202 */
[----:B------:R-:W-:Y:S01]  /*04c0*/  ISETP.LT.AND P1, PT, R39, 0x200, !P0 ;  /* 0x000002002700780c */ /* 0x000fe20004721270 */
[----:B------:R-:W-:Y:S01]  /*04d0*/  IMAD R45, R43, 0x400, R44 ;  /* 0x000004002b2d7824 */ /* 0x000fe200078e022c */
[----:B------:R-:W4:Y:S01]  /*04e0*/  @P5 LDG.E.EL R35, desc[UR6][R28.64] ;  /* 0x000000061c235981 */ /* 0x000f22000c2e1900 */
[----:B0-----:R-:W-:Y:S01]  /*04f0*/  IMAD.WIDE R14, R33, 0x4, R20 ;  /* 0x00000004210e7825 */ /* 0x001fe200078e0214 */
[----:B------:R-:W-:-:S02]  /*0500*/  CS2R R32, SRZ ;  /* 0x0000000000207805 */ /* 0x000fc4000001ff00 */
[----:B------:R0:W5:Y:S01]  /*0510*/  @P2 LDG.E.EL R27, desc[UR6][R22.64] ;  /* 0x00000006161b2981 */ /* 0x000162000c2e1900 */
[C---:B-1----:R-:W-:Y:S01]  /*0520*/  IMAD R13, R8.reuse, 0x400, R2 ;  /* 0x00000400080d7824 */ /* 0x042fe200078e0202 */
[----:B------:R-:W-:Y:S01]  /*0530*/  ISETP.LT.AND P0, PT, R8, 0x200, !P0 ;  /* 0x000002000800780c */ /* 0x000fe20004701270 */
[----:B------:R-:W-:Y:S02]  /*0540*/  IMAD.MOV.U32 R18, RZ, RZ, RZ ;  /* 0x000000ffff127224 */ /* 0x000fe400078e00ff */
[----:B------:R-:W-:Y:S02]  /*0550*/  IMAD R2, R43, 0x400, R40 ;  /* 0x000004002b027824 */ /* 0x000fe400078e0228 */
[----:B0-----:R-:W-:Y:S02]  /*0560*/  IMAD.WIDE R22, R45, 0x4, R20 ;  /* 0x000000042d167825 */ /* 0x001fe400078e0214 */
[----:B------:R0:W5:Y:S02]  /*0570*/  @P1 LDG.E.EL R18, desc[UR6][R14.64] ;  /* 0x000000060e121981 */ /* 0x000164000c2e1900 */
[----:B------:R-:W-:-:S02]  /*0580*/  IMAD R43, R19, 0x400, R44 ;  /* 0x00000400132b7824 */ /* 0x000fc400078e022c */
[----:B------:R1:W5:Y:S02]  /*0590*/  @P6 LDG.E.EL R33, desc[UR6][R22.64] ;  /* 0x0000000616216981 */ /* 0x000364000c2e1900 */
[----:B------:R-:W-:-:S04]  /*05a0*/  IMAD.WIDE R42, R43, 0x4, R20 ;  /* 0x000000042b2a7825 */ /* 0x000fc800078e0214 */
[----:B0-----:R-:W-:Y:S01]  /*05b0*/  IMAD R15, R11, 0x400, R41 ;  /* 0x000004000b0f7824 */ /* 0x001fe200078e0229 */
[----:B------:R-:W5:Y:S01]  /*05c0*/  @P5 LDG.E.EL R32, desc[UR6][R42.64] ;  /* 0x000000062a205981 */ /* 0x000f62000c2e1900 */
[----:B------:R-:W-:-:S04]  /*05d0*/  IMAD.WIDE R12, R13, 0x4, R20 ;  /* 0x000000040d0c7825 */ /* 0x000fc800078e0214 */
[----:B------:R-:W-:Y:S01]  /*05e0*/  IMAD R19, R19, 0x400, R40 ;  /* 0x0000040013137824 */ /* 0x000fe200078e0228 */
[----:B------:R0:W5:Y:S01]  /*05f0*/  @P0 LDG.E.EL R26, desc[UR6][R12.64] ;  /* 0x000000060c1a0981 */ /* 0x000162000c2e1900 */
[----:B-1----:R-:W-:-:S04]  /*0600*/  IMAD.WIDE R22, R15, 0x4, R20 ;  /* 0x000000040f167825 */ /* 0x002fc800078e0214 */
[----:B------:R-:W-:Y:S01]  /*0610*/  IMAD.MOV.U32 R14, RZ, RZ, RZ ;  /* 0x000000ffff0e7224 */ /* 0x000fe200078e00ff */
[----:B------:R1:W5:Y:S01]  /*0620*/  @P4 LDG.E.EL R6, desc[UR6][R22.64] ;  /* 0x0000000616064981 */ /* 0x000362000c2e1900 */
[----:B------:R-:W-:-:S04]  /*0630*/  IMAD.WIDE R24, R2, 0x4, R20 ;  /* 0x0000000402187825 */ /* 0x000fc800078e0214 */
[----:B------:R-:W-:Y:S01]  /*0640*/  IMAD R45, R11, 0x400, R40 ;  /* 0x000004000b2d7824 */ /* 0x000fe200078e0228 */
[----:B0-----:R-:W-:Y:S01]  /*0650*/  CS2R R12, SRZ ;  /* 0x00000000000c7805 */ /* 0x001fe2000001ff00 */
[----:B------:R-:W-:Y:S01]  /*0660*/  IMAD.WIDE R28, R19, 0x4, R20 ;  /* 0x00000004131c7825 */ /* 0x000fe200078e0214 */
[----:B------:R0:W5:Y:S03]  /*0670*/  @P6 LDG.E.EL R14, desc[UR6][R24.64] ;  /* 0x00000006180e6981 */ /* 0x000166000c2e1900 */
[----:B------:R-:W-:Y:S01]  /*0680*/  IMAD R19, R11, 0x400, R44 ;  /* 0x000004000b137824 */ /* 0x000fe200078e022c */
[----:B------:R0:W5:Y:S01]  /*0690*/  @P5 LDG.E.EL R13, desc[UR6][R28.64] ;  /* 0x000000061c0d5981 */ /* 0x000162000c2e1900 */
[----:B-1----:R-:W-:-:S04]  /*06a0*/  IMAD.WIDE R22, R45, 0x4, R20 ;  /* 0x000000042d167825 */ /* 0x002fc800078e0214 */
[C---:B------:R-:W-:Y:S02]  /*06b0*/  IMAD R15, R9.reuse, 0x400, R41 ;  /* 0x00000400090f7824 */ /* 0x040fe400078e0229 */
[----:B------:R-:W-:Y:S02]  /*06c0*/  IMAD R45, R9, 0x400, R44 ;  /* 0x00000400092d7824 */ /* 0x000fe400078e022c */
[----:B0-----:R-:W-:-:S04]  /*06d0*/  IMAD.WIDE R24, R19, 0x4, R20 ;  /* 0x0000000413187825 */ /* 0x001fc800078e0214 */
[----:B------:R-:W-:Y:S01]  /*06e0*/  IMAD.MOV.U32 R11, RZ, RZ, RZ ;  /* 0x000000ffff0b7224 */ /* 0x000fe200078e00ff */
[----:B------:R-:W5:Y:S01]  /*06f0*/  @P4 LDG.E.EL R12, desc[UR6][R24.64] ;  /* 0x00000006180c4981 */ /* 0x000f62000c2e1900 */
[----:B------:R-:W-:Y:S02]  /*0700*/  IMAD.MOV.U32 R19, RZ, RZ, RZ ;  /* 0x000000ffff137224 */ /* 0x000fe400078e00ff */
[--C-:B------:R-:W-:Y:S02]  /*0710*/  IMAD.WIDE R42, R15, 0x4, R20.reuse ;  /* 0x000000040f2a7825 */ /* 0x100fe400078e0214 */
[----:B------:R0:W5:Y:S02]  /*0720*/  @P4 LDG.E.EL R11, desc[UR6][R22.64] ;  /* 0x00000006160b4981 */ /* 0x000164000c2e1900 */
[----:B------:R-:W-:Y:S02]  /*0730*/  IMAD.WIDE R28, R45, 0x4, R20 ;  /* 0x000000042d1c7825 */ /* 0x000fe400078e0214 */
[----:B------:R1:W5:Y:S02]  /*0740*/  @P3 LDG.E.EL R19, desc[UR6][R42.64] ;  /* 0x000000062a133981 */ /* 0x000364000c2e1900 */
[----:B------:R-:W-:-:S04]  /*0750*/  IMAD R45, R5, 0x400, R41 ;  /* 0x00000400052d7824 */ /* 0x000fc800078e0229 */
[----:B0-----:R-:W-:-:S04]  /*0760*/  IMAD.WIDE R22, R45, 0x4, R20 ;  /* 0x000000042d167825 */ /* 0x001fc800078e0214 */
[--C-:B------:R-:W-:Y:S01]  /*0770*/  IMAD R25, R39, 0x400, R41.reuse ;  /* 0x0000040027197824 */ /* 0x100fe200078e0229 */
[----:B------:R-:W5:Y:S01]  /*0780*/  @P2 LDG.E.EL R16, desc[UR6][R22.64] ;  /* 0x0000000616102981 */ /* 0x000f62000c2e1900 */
[----:B------:R-:W-:Y:S02]  /*0790*/  IMAD R45, R8, 0x400, R41 ;  /* 0x00000400082d7824 */ /* 0x000fe400078e0229 */
[----:B------:R-:W-:Y:S02]  /*07a0*/  IMAD.MOV.U32 R2, RZ, RZ, RZ ;  /* 0x000000ffff027224 */ /* 0x000fe400078e00ff */
[----:B------:R-:W-:Y:S02]  /*07b0*/  IMAD.MOV.U32 R15, RZ, RZ, RZ ;  /* 0x000000ffff0f7224 */ /* 0x000fe400078e00ff */
[----:B------:R-:W-:Y:S02]  /*07c0*/  IMAD.MOV.U32 R41, RZ, RZ, RZ ;  /* 0x000000ffff297224 */ /* 0x000fe400078e00ff */
[--C-:B------:R-:W-:Y:S01]  /*07d0*/  IMAD.WIDE R24, R25, 0x4, R20.reuse ;  /* 0x0000000419187825 */ /* 0x100fe200078e0214 */
[----:B------:R0:W5:Y:S03]  /*07e0*/  @P3 LDG.E.EL R2, desc[UR6][R28.64] ;  /* 0x000000061c023981 */ /* 0x000166000c2e1900 */
[----:B-1----:R-:W-:Y:S01]  /*07f0*/  IMAD.WIDE R42, R45, 0x4, R20 ;  /* 0x000000042d2a7825 */ /* 0x002fe200078e0214 */
[----:B------:R1:W5:Y:S04]  /*0800*/  @P1 LDG.E.EL R15, desc[UR6][R24.64] ;  /* 0x00000006180f1981 */ /* 0x000368000c2e1900 */
[----:B------:R-:W5:Y:S01]  /*0810*/  @P0 LDG.E.EL R41, desc[UR6][R42.64] ;  /* 0x000000062a290981 */ /* 0x000f62000c2e1900 */
[----:B0-----:R-:W-:-:S02]  /*0820*/  IMAD R29, R5, 0x400, R44 ;  /* 0x00000400051d7824 */ /* 0x001fc400078e022c */
[----:B------:R-:W-:Y:S02]  /*0830*/  IMAD.MOV.U32 R45, RZ, RZ, RZ ;  /* 0x000000ffff2d7224 */ /* 0x000fe400078e00ff */
[----:B------:R-:W-:-:S04]  /*0840*/  IMAD.WIDE R28, R29, 0x4, R20 ;  /* 0x000000041d1c7825 */ /* 0x000fc800078e0214 */
[--C-:B------:R-:W-:Y:S01]  /*0850*/  IMAD R23, R39, 0x400, R44.reuse ;  /* 0x0000040027177824 */ /* 0x100fe200078e022c */
[----:B------:R0:W5:Y:S01]  /*0860*/  @P2 LDG.E.EL R45, desc[UR6][R28.64] ;  /* 0x000000061c2d2981 */ /* 0x000162000c2e1900 */
[----:B-1----:R-:W-:Y:S02]  /*0870*/  IMAD R25, R8, 0x400, R44 ;  /* 0x0000040008197824 */ /* 0x002fe400078e022c */
[----:B------:R-:W-:-:S04]  /*0880*/  IMAD.WIDE R22, R23, 0x4, R20 ;  /* 0x0000000417167825 */ /* 0x000fc800078e0214 */
[----:B------:R-:W-:Y:S01]  /*0890*/  IMAD.MOV.U32 R44, RZ, RZ, RZ ;  /* 0x000000ffff2c7224 */ /* 0x000fe200078e00ff */
[----:B0-----:R-:W-:Y:S01]  /*08a0*/  CS2R R28, SRZ ;  /* 0x00000000001c7805 */ /* 0x001fe2000001ff00 */
[----:B------:R-:W-:-:S04]  /*08b0*/  IMAD.WIDE R24, R25, 0x4, R20 ;  /* 0x0000000419187825 */ /* 0x000fc800078e0214 */
[--C-:B------:R-:W-:Y:S01]  /*08c0*/  IMAD R43, R9, 0x400, R40.reuse ;  /* 0x00000400092b7824 */ /* 0x100fe200078e0228 */
[----:B------:R0:W5:Y:S01]  /*08d0*/  @P1 LDG.E.EL R28, desc[UR6][R22.64] ;  /* 0x00000006161c1981 */ /* 0x000162000c2e1900 */
[----:B------:R-:W-:-:S03]  /*08e0*/  IMAD R9, R5, 0x400, R40 ;  /* 0x0000040005097824 */ /* 0x000fc600078e0228 */
[----:B------:R1:W5:Y:S01]  /*08f0*/  @P0 LDG.E.EL R44, desc[UR6][R24.64] ;  /* 0x00000006182c0981 */ /* 0x000362000c2e1900 */
[----:B------:R-:W-:Y:S02]  /*0900*/  IMAD.MOV.U32 R5, RZ, RZ, RZ ;  /* 0x000000ffff057224 */ /* 0x000fe400078e00ff */
[----:B------:R-:W-:-:S04]  /*0910*/  IMAD.WIDE R42, R43, 0x4, R20 ;  /* 0x000000042b2a7825 */ /* 0x000fc800078e0214 */
[----:B0-----:R-:W-:Y:S01]  /*0920*/  IMAD.WIDE R22, R9, 0x4, R20 ;  /* 0x0000000409167825 */ /* 0x001fe200078e0214 */
[----:B------:R-:W5:Y:S03]  /*0930*/  @P3 LDG.E.EL R29, desc[UR6][R42.64] ;  /* 0x000000062a1d3981 */ /* 0x000f66000c2e1900 */
[--C-:B------:R-:W-:Y:S01]  /*0940*/  IMAD R9, R39, 0x400, R40.reuse ;  /* 0x0000040027097824 */ /* 0x100fe200078e0228 */
[----:B------:R-:W5:Y:S01]  /*0950*/  @P2 LDG.E.EL R5, desc[UR6][R22.64] ;  /* 0x0000000616052981 */ /* 0x000f62000c2e1900 */
[----:B------:R-:W-:Y:S02]  /*0960*/  IMAD R39, R8, 0x400, R40 ;  /* 0x0000040008277824 */ /* 0x000fe400078e0228 */
[----:B------:R-:W-:-:S04]  /*0970*/  IMAD.WIDE R8, R9, 0x4, R20 ;  /* 0x0000000409087825 */ /* 0x000fc800078e0214 */
[----:B------:R-:W-:-:S04]  /*0980*/  IMAD.WIDE R20, R39, 0x4, R20 ;  /* 0x0000000427147825 */ /* 0x000fc800078e0214 */
[----:B------:R-:W-:Y:S02]  /*0990*/  IMAD.MOV.U32 R39, RZ, RZ, RZ ;  /* 0x000000ffff277224 */ /* 0x000fe400078e00ff */
[----:B-1----:R-:W-:-:S04]  /*09a0*/  IMAD.MOV.U32 R25, RZ, RZ, RZ ;  /* 0x000000ffff197224 */ /* 0x002fc800078e00ff */
[----:B------:R0:W5:Y:S04]  /*09b0*/  @P1 LDG.E.EL R39, desc[UR6][R8.64] ;  /* 0x0000000608271981 */ /* 0x000168000c2e1900 */
[----:B------:R-:W5:Y:S01]  /*09c0*/  @P0 LDG.E.EL R25, desc[UR6][R20.64] ;  /* 0x0000000614190981 */ /* 0x000f62000c2e1900 */
[----:B0-----:R-:W0:Y:S01]  /*09d0*/  S2R R9, SR_TID.X ;  /* 0x0000000000097919 */ /* 0x001e220000002100 */
[----:B------:R-:W1:Y:S01]  /*09e0*/  S2UR UR5, SR_CgaCtaId ;  /* 0x00000000000579c3 */ /* 0x000e620000008800 */
[----:B------:R-:W-:Y:S01]  /*09f0*/  UMOV UR4, 0x400 ;  /* 0x0000040000047882 */ /* 0x000fe20000000000 */
[----:B--2---:R-:W-:Y:S02]  /*0a00*/  FSETP.GT.AND P1, PT, R10, R7, PT ;  /* 0x000000070a00720b */ /* 0x004fe40003f24000 */
[----:B---3--:R-:W-:-:S02]  /*0a10*/  FSETP.GT.AND P2, PT, R36, R37, PT ;  /* 0x000000252400720b */ /* 0x008fc40003f44000 */
[----:B------:R-:W-:Y:S02]  /*0a20*/  FSETP.NAN.AND P4, PT, R36, R36, PT ;  /* 0x000000242400720b */ /* 0x000fe40003f88000 */
[----:B------:R-:W-:Y:S02]  /*0a30*/  FSETP.NAN.AND P3, PT, R10, R10, PT ;  /* 0x0000000a0a00720b */ /* 0x000fe40003f68000 */
[----:B----4-:R-:W-:-:S07]  /*0a40*/  FSETP.GT.AND P0, PT, R35, R38, PT ;  /* 0x000000262300720b */ /* 0x010fce0003f04000 */
[----:B------:R-:W-:Y:S02]  /*0a50*/  @!P2 FSEL R36, R36, R37, P4 ;  /* 0x000000252424a208 */ /* 0x000fe40002000000 */
[----:B------:R-:W-:Y:S02]  /*0a60*/  @!P1 FSEL R10, R10, R7, P3 ;  /* 0x000000070a0a9208 */ /* 0x000fe40001800000 */
[C---:B------:R-:W-:Y:S02]  /*0a70*/  FSETP.NAN.AND P1, PT, R35.reuse, R35, PT ;  /* 0x000000232300720b */ /* 0x040fe40003f28000 */
[----:B------:R-:W-:Y:S02]  /*0a80*/  FSETP.GEU.AND P3, PT, R10, R34, PT ;  /* 0x000000220a00720b */ /* 0x000fe40003f6e000 */
[----:B------:R-:W-:Y:S02]  /*0a90*/  @!P0 FSEL R35, R35, R38, P1 ;  /* 0x0000002623238208 */ /* 0x000fe40000800000 */
[----:B-----5:R-:W-:-:S02]  /*0aa0*/  FSETP.GEU.AND P4, PT, R36, R33, PT ;  /* 0x000000212400720b */ /* 0x020fc40003f8e000 */
[----:B------:R-:W-:Y:S02]  /*0ab0*/  FSETP.NAN.AND P2, PT, R33, R33, PT ;  /* 0x000000212100720b */ /* 0x000fe40003f48000 */
[----:B------:R-:W-:Y:S02]  /*0ac0*/  FSETP.NAN.AND P0, PT, R34, R34, PT ;  /* 0x000000222200720b */ /* 0x000fe40003f08000 */
[----:B------:R-:W-:-:S03]  /*0ad0*/  FSETP.GEU.AND P1, PT, R35, R32, PT ;  /* 0x000000202300720b */ /* 0x000fc60003f2e000 */
[----:B------:R-:W-:-:S04]  /*0ae0*/  @P3 FSEL R34, R34, R10, P0 ;  /* 0x0000000a22223208 */ /* 0x000fc80000000000 */
[----:B------:R-:W-:Y:S02]  /*0af0*/  @P4 FSEL R33, R33, R36, P2 ;  /* 0x0000002421214208 */ /* 0x000fe40001000000 */
[----:B------:R-:W-:Y:S02]  /*0b00*/  FSETP.NAN.AND P2, PT, R32, R32, PT ;  /* 0x000000202000720b */ /* 0x000fe40003f48000 */
[----:B------:R-:W-:Y:S02]  /*0b10*/  FSETP.GEU.AND P4, PT, R34, R17, PT ;  /* 0x000000112200720b */ /* 0x000fe40003f8e000 */
[----:B------:R-:W-:Y:S02]  /*0b20*/  @P1 FSEL R32, R32, R35, P2 ;  /* 0x0000002320201208 */ /* 0x000fe40001000000 */
[----:B------:R-:W-:Y:S02]  /*0b30*/  FSETP.GEU.AND P0, PT, R33, R14, PT ;  /* 0x0000000e2100720b */ /* 0x000fe40003f0e000 */
[----:B------:R-:W-:-:S02]  /*0b40*/  FSETP.GT.AND P2, PT, R6, R31, PT ;  /* 0x0000001f0600720b */ /* 0x000fc40003f44000 */
[----:B------:R-:W-:Y:S02]  /*0b50*/  FSETP.GEU.AND P3, PT, R32, R13, PT ;  /* 0x0000000d2000720b */ /* 0x000fe40003f6e000 */
[----:B------:R-:W-:Y:S02]  /*0b60*/  FSETP.NAN.AND P6, PT, R14, R14, PT ;  /* 0x0000000e0e00720b */ /* 0x000fe40003fc8000 */
[----:B------:R-:W-:-:S05]  /*0b70*/  FSETP.NAN.AND P5, PT, R17, R17, PT ;  /* 0x000000111100720b */ /* 0x000fca0003fa8000 */
[----:B------:R-:W-:Y:S02]  /*0b80*/  @P0 SEL R14, R14, R33, P6 ;  /* 0x000000210e0e0207 */ /* 0x000fe40003000000 */
[----:B------:R-:W-:Y:S02]  /*0b90*/  @P4 SEL R17, R17, R34, P5 ;  /* 0x0000002211114207 */ /* 0x000fe40002800000 */
[----:B------:R-:W-:Y:S02]  /*0ba0*/  FSETP.NAN.AND P6, PT, R13, R13, PT ;  /* 0x0000000d0d00720b */ /* 0x000fe40003fc8000 */
[C---:B------:R-:W-:Y:S02]  /*0bb0*/  FSETP.GT.AND P1, PT, R19.reuse, R30, PT ;  /* 0x0000001e1300720b */ /* 0x040fe40003f24000 */
[----:B------:R-:W-:Y:S02]  /*0bc0*/  FSETP.NAN.AND P4, PT, R6, R6, PT ;  /* 0x000000060600720b */ /* 0x000fe40003f88000 */
[----:B------:R-:W-:-:S02]  /*0bd0*/  FSETP.NAN.AND P5, PT, R19, R19, PT ;  /* 0x000000131300720b */ /* 0x000fc40003fa8000 */
[----:B------:R-:W-:Y:S02]  /*0be0*/  FSETP.GT.AND P0, PT, R16, R27, PT ;  /* 0x0000001b1000720b */ /* 0x000fe40003f04000 */
[----:B------:R-:W-:Y:S02]  /*0bf0*/  @P3 SEL R13, R13, R32, P6 ;  /* 0x000000200d0d3207 */ /* 0x000fe40003000000 */
[----:B------:R-:W-:-:S03]  /*0c00*/  @!P2 FSEL R6, R6, R31, P4 ;  /* 0x0000001f0606a208 */ /* 0x000fc60002000000 */
[----:B------:R-:W-:Y:S02]  /*0c10*/  @!P1 FSEL R19, R19, R30, P5 ;  /* 0x0000001e13139208 */ /* 0x000fe40002800000 */
[C---:B------:R-:W-:Y:S02]  /*0c20*/  FSETP.NAN.AND P3, PT, R16.reuse, R16, PT ;  /* 0x000000101000720b */ /* 0x040fe40003f68000 */
[----:B------:R-:W-:Y:S02]  /*0c30*/  FSETP.GT.AND P1, PT, R15, R18, PT ;  /* 0x000000120f00720b */ /* 0x000fe40003f24000 */
[----:B------:R-:W-:Y:S02]  /*0c40*/  FSETP.GT.AND P2, PT, R41, R26, PT ;  /* 0x0000001a2900720b */ /* 0x000fe40003f44000 */
[----:B------:R-:W-:Y:S02]  /*0c50*/  @!P0 FSEL R16, R16, R27, P3 ;  /* 0x0000001b10108208 */ /* 0x000fe40001800000 */
[----:B------:R-:W-:-:S02]  /*0c60*/  FSETP.GEU.AND P0, PT, R6, R12, PT ;  /* 0x0000000c0600720b */ /* 0x000fc40003f0e000 */
[----:B------:R-:W-:Y:S02]  /*0c70*/  FSETP.GEU.AND P3, PT, R19, R2, PT ;  /* 0x000000021300720b */ /* 0x000fe40003f6e000 */
[----:B------:R-:W-:Y:S02]  /*0c80*/  FSETP.NAN.AND P4, PT, R15, R15, PT ;  /* 0x0000000f0f00720b */ /* 0x000fe40003f88000 */
[----:B------:R-:W-:Y:S02]  /*0c90*/  FSETP.NAN.AND P5, PT, R41, R41, PT ;  /* 0x000000292900720b */ /* 0x000fe40003fa8000 */
[----:B------:R-:W-:Y:S02]  /*0ca0*/  @!P1 FSEL R15, R15, R18, P4 ;  /* 0x000000120f0f9208 */ /* 0x000fe40002000000 */
[----:B------:R-:W-:Y:S02]  /*0cb0*/  @!P2 FSEL R41, R41, R26, P5 ;  /* 0x0000001a2929a208 */ /* 0x000fe40002800000 */
[----:B------:R-:W-:-:S02]  /*0cc0*/  FSETP.NAN.AND P4, PT, R12, R12, PT ;  /* 0x0000000c0c00720b */ /* 0x000fc40003f88000 */
[----:B------:R-:W-:Y:S02]  /*0cd0*/  FSETP.GEU.AND P2, PT, R16, R45, PT ;  /* 0x0000002d1000720b */ /* 0x000fe40003f4e000 */
[----:B------:R-:W-:Y:S02]  /*0ce0*/  FSETP.NAN.AND P5, PT, R2, R2, PT ;  /* 0x000000020200720b */ /* 0x000fe40003fa8000 */
[----:B------:R-:W-:Y:S02]  /*0cf0*/  @P0 FSEL R12, R12, R6, P4 ;  /* 0x000000060c0c0208 */ /* 0x000fe40002000000 */
[----:B------:R-:W-:Y:S02]  /*0d00*/  FSETP.GEU.AND P1, PT, R15, R28, PT ;  /* 0x0000001c0f00720b */ /* 0x000fe40003f2e000 */
[----:B------:R-:W-:Y:S02]  /*0d10*/  @P3 FSEL R2, R2, R19, P5 ;  /* 0x0000001302023208 */ /* 0x000fe40002800000 */
[----:B------:R-:W-:-:S02]  /*0d20*/  FSETP.GEU.AND P0, PT, R41, R44, PT ;  /* 0x0000002c2900720b */ /* 0x000fc40003f0e000 */
[----:B------:R-:W-:Y:S02]  /*0d30*/  FSETP.GEU.AND P3, PT, R12, R11, PT ;  /* 0x0000000b0c00720b */ /* 0x000fe40003f6e000 */
[C---:B------:R-:W-:Y:S02]  /*0d40*/  FSETP.NAN.AND P4, PT, R45.reuse, R45, PT ;  /* 0x0000002d2d00720b */ /* 0x040fe40003f88000 */
[----:B------:R-:W-:Y:S02]  /*0d50*/  FSETP.NAN.AND P5, PT, R28, R28, PT ;  /* 0x0000001c1c00720b */ /* 0x000fe40003fa8000 */
[----:B------:R-:W-:Y:S02]  /*0d60*/  @P2 FSEL R45, R45, R16, P4 ;  /* 0x000000102d2d2208 */ /* 0x000fe40002000000 */
[----:B------:R-:W-:Y:S02]  /*0d70*/  FSETP.NAN.AND P4, PT, R44, R44, PT ;  /* 0x0000002c2c00720b */ /* 0x000fe40003f88000 */
[----:B------:R-:W-:-:S02]  /*0d80*/  @P1 FSEL R28, R28, R15, P5 ;  /* 0x0000000f1c1c1208 */ /* 0x000fc40002800000 */
[----:B------:R-:W-:Y:S02]  /*0d90*/  FSETP.GEU.AND P2, PT, R2, R29, PT ;  /* 0x0000001d0200720b */ /* 0x000fe40003f4e000 */
[----:B------:R-:W-:Y:S02]  /*0da0*/  FSETP.GEU.AND P1, PT, R45, R5, PT ;  /* 0x000000052d00720b */ /* 0x000fe40003f2e000 */
[----:B------:R-:W-:Y:S02]  /*0db0*/  FSETP.NAN.AND P5, PT, R11, R11, PT ;  /* 0x0000000b0b00720b */ /* 0x000fe40003fa8000 */
[----:B------:R-:W-:Y:S01]  /*0dc0*/  @P0 FSEL R44, R44, R41, P4 ;  /* 0x000000292c2c0208 */ /* 0x000fe20002000000 */
[----:B0-----:R-:W-:Y:S01]  /*0dd0*/  IMAD.SHL.U32 R7, R9, 0x20, RZ ;  /* 0x0000002009077824 */ /* 0x001fe200078e00ff */
[----:B------:R-:W-:Y:S02]  /*0de0*/  SHF.R.U32.HI R8, RZ, 0x5, R9 ;  /* 0x00000005ff087819 */ /* 0x000fe40000011609 */
[----:B------:R-:W-:Y:S01]  /*0df0*/  @P3 SEL R11, R11, R12, P5 ;  /* 0x0000000c0b0b3207 */ /* 0x000fe20002800000 */
[----:B-1----:R-:W-:Y:S01]  /*0e00*/  UPRMT UR4, UR5, 0x654, UR4 ;  /* 0x0000065405047896 */ /* 0x002fe20008000004 */
[----:B------:R-:W-:-:S02]  /*0e10*/  SGXT.U32 R8, R8, 0x2 ;  /* 0x000000020808781a */ /* 0x000fc40000000000 */
[----:B------:R-:W-:Y:S02]  /*0e20*/  FSETP.GEU.AND P3, PT, R28, R39, PT ;  /* 0x000000271c00720b */ /* 0x000fe40003f6e000 */
[----:B------:R-:W-:Y:S02]  /*0e30*/  FSETP.GEU.AND P0, PT, R44, R25, PT ;  /* 0x000000192c00720b */ /* 0x000fe40003f0e000 */
[----:B------:R-:W-:Y:S02]  /*0e40*/  LOP3.LUT R7, R7, 0x3e0, RZ, 0xc0, !PT ;  /* 0x000003e007077812 */ /* 0x000fe400078ec0ff */
[----:B------:R-:W-:Y:S02]  /*0e50*/  FSETP.NAN.AND P4, PT, R29, R29, PT ;  /* 0x0000001d1d00720b */ /* 0x000fe40003f88000 */
[----:B------:R-:W-:Y:S02]  /*0e60*/  FSETP.NAN.AND P5, PT, R5, R5, PT ;  /* 0x000000050500720b */ /* 0x000fe40003fa8000 */
[----:B------:R-:W-:-:S02]  /*0e70*/  LOP3.LUT R8, R7, R8, RZ, 0xfc, !PT ;  /* 0x0000000807087212 */ /* 0x000fc400078efcff */
[----:B------:R-:W-:Y:S02]  /*0e80*/  LEA.HI R7, R7, UR4, RZ, 0x1f ;  /* 0x0000000407077c11 */ /* 0x000fe4000f8ff8ff */
[----:B------:R-:W-:Y:S02]  /*0e90*/  @P2 SEL R29, R29, R2, P4 ;  /* 0x000000021d1d2207 */ /* 0x000fe40002000000 */
[----:B------:R-:W-:Y:S02]  /*0ea0*/  @P1 SEL R5, R5, R45, P5 ;  /* 0x0000002d05051207 */ /* 0x000fe40002800000 */
[----:B------:R-:W-:Y:S02]  /*0eb0*/  FSETP.NAN.AND P1, PT, R39, R39, PT ;  /* 0x000000272700720b */ /* 0x000fe40003f28000 */
[----:B------:R-:W-:Y:S01]  /*0ec0*/  FSETP.NAN.AND P2, PT, R25, R25, PT ;  /* 0x000000191900720b */ /* 0x000fe20003f48000 */
[----:B------:R-:W-:Y:S01]  /*0ed0*/  IMAD R18, R8, 0x4, R7 ;  /* 0x0000000408127824 */ /* 0x000fe200078e0207 */
[----:B------:R-:W-:-:S02]  /*0ee0*/  @P3 SEL R39, R39, R28, P1 ;  /* 0x0000001c27273207 */ /* 0x000fc40000800000 */
[----:B------:R-:W-:Y:S02]  /*0ef0*/  @P0 SEL R25, R25, R44, P2 ;  /* 0x0000002c19190207 */ /* 0x000fe40001000000 */
[----:B------:R-:W-:Y:S04]  /*0f00*/  STS [R18], R17 ;  /* 0x0000001112007388 */ /* 0x000fe80000000800 */
[----:B------:R-:W-:Y:S04]  /*0f10*/  STS [R18+0x10], R14 ;  /* 0x0000100e12007388 */ /* 0x000fe80000000800 */
[----:B------:R0:W-:Y:S04]  /*0f20*/  STS [R18+0x20], R13 ;  /* 0x0000200d12007388 */ /* 0x0001e80000000800 */
[----:B------:R-:W-:Y:S04]  /*0f30*/  STS [R18+0x30], R11 ;  /* 0x0000300b12007388 */ /* 0x000fe80000000800 */
[----:B------:R-:W-:Y:S04]  /*0f40*/  STS [R18+0x40], R29 ;  /* 0x0000401d12007388 */ /* 0x000fe80000000800 */
[----:B------:R1:W-:Y:S04]  /*0f50*/  STS [R18+0x50], R5 ;  /* 0x0000500512007388 */ /* 0x0003e80000000800 */
[----:B------:R-:W-:Y:S04]  /*0f60*/  STS [R18+0x60], R39 ;  /* 0x0000602712007388 */ /* 0x000fe80000000800 */
[----:B------:R-:W-:Y:S01]  /*0f70*/  STS [R18+0x70], R25 ;  /* 0x0000701912007388 */ /* 0x000fe20000000800 */
[----:B------:R-:W-:-:S02]  /*0f80*/  IMAD.SHL.U32 R6, R9, 0x2, RZ ;  /* 0x0000000209067824 */ /* 0x000fc400078e00ff */
[----:B------:R-:W-:-:S03]  /*0f90*/  IMAD.SHL.U32 R12, R9, 0x4, RZ ;  /* 0x00000004090c7824 */ /* 0x000fc600078e00ff */
[----:B------:R-:W-:Y:S02]  /*0fa0*/  LOP3.LUT R6, R6, 0xf0, RZ, 0xc0, !PT ;  /* 0x000000f006067812 */ /* 0x000fe400078ec0ff */
[----:B------:R-:W-:-:S03]  /*0fb0*/  LOP3.LUT R12, R12, 0x1fc, RZ, 0xc0, !PT ;  /* 0x000001fc0c0c7812 */ /* 0x000fc600078ec0ff */
[----:B------:R-:W-:-:S04]  /*0fc0*/  VIADD R7, R6, UR4 ;  /* 0x0000000406077c36 */ /* 0x000fc80008000000 */
[----:B------:R-:W-:Y:S01]  /*0fd0*/  IMAD R8, R12, 0x4, R7 ;  /* 0x000000040c087824 */ /* 0x000fe200078e0207 */
[----:B------:R-:W-:Y:S01]  /*0fe0*/  BAR.SYNC.DEFER_BLOCKING 0x0 ;  /* 0x0000000000007b1d */ /* 0x000fe20000010000 */
[----:B------:R-:W-:-:S05]  /*0ff0*/  IMAD.SHL.U32 R7, R0, 0x4, RZ ;  /* 0x0000000400077824 */ /* 0x000fca00078e00ff */
[----:B------:R-:W-:Y:S02]  /*1000*/  LOP3.LUT R4, R4, 0x1c, R7, 0xf8, !PT ;  /* 0x0000001c04047812 */ /* 0x000fe400078ef807 */
[----:B------:R-:W-:Y:S01]  /*1010*/  SHF.R.U32.HI R0, RZ, 0x3, R0 ;  /* 0x00000003ff007819 */ /* 0x000fe20000011600 */
[----:B------:R-:W2:Y:S01]  /*1020*/  LDC.64 R6, c[0x0][0x218] ;  /* 0x00008600ff067b82 */ /* 0x000ea20000000a00 */
[----:B0-----:R-:W-:-:S04]  /*1030*/  SHF.R.S32.HI R13, RZ, 0x1f, R4 ;  /* 0x0000001fff0d7819 */ /* 0x001fc80000011404 */
[----:B------:R-:W-:Y:S01]  /*1040*/  LEA.HI R13, R13, R4, RZ, 0x7 ;  /* 0x000000040d0d7211 */ /* 0x000fe200078f38ff */
[----:B------:R-:W0:Y:S01]  /*1050*/  LDS.128 R8, [R8] ;  /* 0x0000000008087984 */ /* 0x000e220000000c00 */
[----:B------:R-:W-:-:S03]  /*1060*/  SGXT.U32 R0, R0, 0x4 ;  /* 0x000000040000781a */ /* 0x000fc60000000000 */
[----:B------:R-:W-:Y:S01]  /*1070*/  IMAD.SHL.U32 R2, R13, 0x100, RZ ;  /* 0x000001000d027824 */ /* 0x000fe200078e00ff */
[----:B-1----:R-:W-:Y:S02]  /*1080*/  LOP3.LUT R5, R12, 0x200, RZ, 0xfc, !PT ;  /* 0x000002000c057812 */ /* 0x002fe400078efcff */
[----:B------:R-:W-:Y:S02]  /*1090*/  LOP3.LUT R0, R3, R0, RZ, 0xfc, !PT ;  /* 0x0000000003007212 */ /* 0x000fe400078efcff */
[----:B------:R-:W-:Y:S02]  /*10a0*/  LOP3.LUT R13, R13, 0xffffff80, RZ, 0xc0, !PT ;  /* 0xffffff800d0d7812 */ /* 0x000fe400078ec0ff */
[----:B------:R-:W-:Y:S02]  /*10b0*/  LOP3.LUT R3, R2, 0xffff8000, RZ, 0xc0, !PT ;  /* 0xffff800002037812 */ /* 0x000fe400078ec0ff */
[----:B------:R-:W-:Y:S02]  /*10c0*/  SHF.R.U32.HI R2, RZ, 0x1, R5 ;  /* 0x00000001ff027819 */ /* 0x000fe40000011605 */
[----:B------:R-:W-:-:S02]  /*10d0*/  ISETP.GE.AND P0, PT, R4, 0x200, PT ;  /* 0x000002000400780c */ /* 0x000fc40003f06270 */
[----:B------:R-:W-:Y:S02]  /*10e0*/  IADD3 R5, R3, R4, -R13 ;  /* 0x0000000403057210 */ /* 0x000fe40007ffe80d */
[C---:B------:R-:W-:Y:S02]  /*10f0*/  LOP3.LUT R4, R0.reuse, 0x10, RZ, 0xfc, !PT ;  /* 0x0000001000047812 */ /* 0x040fe400078efcff */
[----:B------:R-:W-:Y:S02]  /*1100*/  ISETP.LT.AND P1, PT, R0, 0x100, !P0 ;  /* 0x000001000000780c */ /* 0x000fe40004721270 */
[----:B------:R-:W-:Y:S02]  /*1110*/  ISETP.LT.AND P0, PT, R4, 0x100, !P0 ;  /* 0x000001000400780c */ /* 0x000fe40004701270 */
[----:B------:R-:W-:Y:S01]  /*1120*/  LOP3.LUT R2, R2, 0x1f0, RZ, 0xc0, !PT ;  /* 0x000001f002027812 */ /* 0x000fe200078ec0ff */
[----:B------:R-:W-:-:S04]  /*1130*/  IMAD R3, R0, 0x80, R5 ;  /* 0x0000008000037824 */ /* 0x000fc800078e0205 */
[----:B------:R-:W-:Y:S02]  /*1140*/  VIADD R13, R2, UR4 ;  /* 0x00000004020d7c36 */ /* 0x000fe40008000000 */
[----:B--2---:R-:W-:-:S04]  /*1150*/  IMAD.WIDE R2, R3, 0x4, R6 ;  /* 0x0000000403027825 */ /* 0x004fc800078e0206 */
[----:B------:R-:W-:Y:S01]  /*1160*/  IMAD R13, R12, 0x4, R13 ;  /* 0x000000040c0d7824 */ /* 0x000fe200078e020d */
[----:B0-----:R0:W-:Y:S02]  /*1170*/  @P1 STG.E.128 desc[UR6][R2.64], R8 ;  /* 0x0000000802001986 */ /* 0x0011e4000c101d06 */
[----:B0-----:R-:W-:Y:S05]  /*1180*/  @!P0 EXIT ;  /* 0x000000000000894d */ /* 0x001fea0003800000 */
[----:B------:R-:W0:Y:S01]  /*1190*/  LDS.128 R12, [R13+0x800] ;  /* 0x000800000d0c7984 */ /* 0x000e220000000c00 */
[----:B------:R-:W-:-:S04]  /*11a0*/  IMAD R5, R4, 0x80, R5 ;  /* 0x0000008004057824 */ /* 0x000fc800078e0205 */
[----:B------:R-:W-:-:S05]  /*11b0*/  IMAD.WIDE R6, R5, 0x4, R6 ;  /* 0x0000000405067825 */ /* 0x000fca00078e0206 */
[----:B0-----:R-:W-:Y:S01]  /*11c0*/  STG.E.128 desc[UR6][R6.64], R12 ;  /* 0x0000000c06007986 */ /* 0x001fe2000c101d06 */
[----:B------:R-:W-:Y:S05]  /*11d0*/  EXIT ;  /* 0x000000000000794d */ /* 0x000fea0003800000 */
.L_x_0:
[----:B------:R-:W-:-:S00]  /*11e0*/  BRA `(.L_x_0) ;  /* 0xfffffffc00fc7947 */ /* 0x000fc0000383ffff */
[----:B------:R-:W-:-:S00]  /*11f0*/  NOP ;  /* 0x0000000000007918 */ /* 0x000fc00000000000 */
        /* <DEDUP_REMOVED lines=8> */
.L_x_1:


//--------------------- .nv.shared.triton_poi_fused_max_pool2d_with_indices_10 --------------------------
	.section	.nv.shared.triton_poi_fused_max_pool2d_with_indices_10,"aw",@nobits
	.sectionflags	@""
	.align	16
	.zero		1024


//--------------------- .nv.constant0.triton_poi_fused_max_pool2d_with_indices_10 --------------------------
	.section	.nv.constant0.triton_poi_fused_max_pool2d_with_indices_10,"a",@progbits
	.sectionflags	@""
	.align	4
.nv.constant0.triton_poi_fused_max_pool2d_with_indices_10:
	.zero		552
